//
// Generated by NVIDIA NVVM Compiler
//
// Compiler Build ID: CL-36424714
// Cuda compilation tools, release 13.0, V13.0.88
// Based on NVVM 20.0.0
//

.version 9.0
.target sm_100
.address_size 64

	// .globl	_Z21calculaProdutoEscalarPfS_S_ii

.visible .entry _Z21calculaProdutoEscalarPfS_S_ii(
	.param .u64 .ptr .align 1 _Z21calculaProdutoEscalarPfS_S_ii_param_0,
	.param .u64 .ptr .align 1 _Z21calculaProdutoEscalarPfS_S_ii_param_1,
	.param .u64 .ptr .align 1 _Z21calculaProdutoEscalarPfS_S_ii_param_2,
	.param .u32 _Z21calculaProdutoEscalarPfS_S_ii_param_3,
	.param .u32 _Z21calculaProdutoEscalarPfS_S_ii_param_4
)
{
	.reg .pred 	%p<12>;
	.reg .b32 	%r<47>;
	.reg .b32 	%f<111>;
	.reg .b64 	%rd<43>;

	ld.param.u64 	%rd11, [_Z21calculaProdutoEscalarPfS_S_ii_param_0];
	ld.param.u64 	%rd12, [_Z21calculaProdutoEscalarPfS_S_ii_param_1];
	ld.param.u64 	%rd10, [_Z21calculaProdutoEscalarPfS_S_ii_param_2];
	ld.param.u32 	%r25, [_Z21calculaProdutoEscalarPfS_S_ii_param_3];
	ld.param.u32 	%r26, [_Z21calculaProdutoEscalarPfS_S_ii_param_4];
	cvta.to.global.u64 	%rd1, %rd12;
	cvta.to.global.u64 	%rd2, %rd11;
	mov.u32 	%r27, %ctaid.y;
	mov.u32 	%r28, %ntid.y;
	mov.u32 	%r29, %tid.y;
	mad.lo.s32 	%r1, %r27, %r28, %r29;
	mov.u32 	%r30, %ctaid.x;
	mov.u32 	%r31, %ntid.x;
	mov.u32 	%r32, %tid.x;
	mad.lo.s32 	%r2, %r30, %r31, %r32;
	setp.ge.s32 	%p1, %r1, %r25;
	setp.ge.s32 	%p2, %r2, %r26;
	or.pred  	%p3, %p1, %p2;
	@%p3 bra 	$L__BB0_14;
	mul.lo.s32 	%r3, %r25, %r1;
	mul.lo.s32 	%r4, %r25, %r2;
	and.b32  	%r5, %r25, 15;
	setp.lt.u32 	%p4, %r25, 16;
	mov.f32 	%f110, 0f00000000;
	mov.b32 	%r43, 0;
	@%p4 bra 	$L__BB0_4;
	and.b32  	%r43, %r25, 2147483632;
	neg.s32 	%r41, %r43;
	mul.wide.u32 	%rd13, %r3, 4;
	add.s64 	%rd14, %rd13, %rd2;
	add.s64 	%rd41, %rd14, 32;
	add.s64 	%rd4, %rd1, 32;
	mov.f32 	%f110, 0f00000000;
	mov.u32 	%r40, %r4;
$L__BB0_3:
	.pragma "nounroll";
	mul.wide.s32 	%rd15, %r40, 4;
	add.s64 	%rd16, %rd4, %rd15;
	ld.global.f32 	%f17, [%rd41+-32];
	ld.global.f32 	%f18, [%rd16+-32];
	fma.rn.f32 	%f19, %f17, %f18, %f110;
	ld.global.f32 	%f20, [%rd41+-28];
	ld.global.f32 	%f21, [%rd16+-28];
	fma.rn.f32 	%f22, %f20, %f21, %f19;
	ld.global.f32 	%f23, [%rd41+-24];
	ld.global.f32 	%f24, [%rd16+-24];
	fma.rn.f32 	%f25, %f23, %f24, %f22;
	ld.global.f32 	%f26, [%rd41+-20];
	ld.global.f32 	%f27, [%rd16+-20];
	fma.rn.f32 	%f28, %f26, %f27, %f25;
	ld.global.f32 	%f29, [%rd41+-16];
	ld.global.f32 	%f30, [%rd16+-16];
	fma.rn.f32 	%f31, %f29, %f30, %f28;
	ld.global.f32 	%f32, [%rd41+-12];
	ld.global.f32 	%f33, [%rd16+-12];
	fma.rn.f32 	%f34, %f32, %f33, %f31;
	ld.global.f32 	%f35, [%rd41+-8];
	ld.global.f32 	%f36, [%rd16+-8];
	fma.rn.f32 	%f37, %f35, %f36, %f34;
	ld.global.f32 	%f38, [%rd41+-4];
	ld.global.f32 	%f39, [%rd16+-4];
	fma.rn.f32 	%f40, %f38, %f39, %f37;
	ld.global.f32 	%f41, [%rd41];
	ld.global.f32 	%f42, [%rd16];
	fma.rn.f32 	%f43, %f41, %f42, %f40;
	ld.global.f32 	%f44, [%rd41+4];
	ld.global.f32 	%f45, [%rd16+4];
	fma.rn.f32 	%f46, %f44, %f45, %f43;
	ld.global.f32 	%f47, [%rd41+8];
	ld.global.f32 	%f48, [%rd16+8];
	fma.rn.f32 	%f49, %f47, %f48, %f46;
	ld.global.f32 	%f50, [%rd41+12];
	ld.global.f32 	%f51, [%rd16+12];
	fma.rn.f32 	%f52, %f50, %f51, %f49;
	ld.global.f32 	%f53, [%rd41+16];
	ld.global.f32 	%f54, [%rd16+16];
	fma.rn.f32 	%f55, %f53, %f54, %f52;
	ld.global.f32 	%f56, [%rd41+20];
	ld.global.f32 	%f57, [%rd16+20];
	fma.rn.f32 	%f58, %f56, %f57, %f55;
	ld.global.f32 	%f59, [%rd41+24];
	ld.global.f32 	%f60, [%rd16+24];
	fma.rn.f32 	%f61, %f59, %f60, %f58;
	ld.global.f32 	%f62, [%rd41+28];
	ld.global.f32 	%f63, [%rd16+28];
	fma.rn.f32 	%f110, %f62, %f63, %f61;
	add.s32 	%r41, %r41, 16;
	add.s64 	%rd41, %rd41, 64;
	add.s32 	%r40, %r40, 16;
	setp.ne.s32 	%p5, %r41, 0;
	@%p5 bra 	$L__BB0_3;
$L__BB0_4:
	setp.eq.s32 	%p6, %r5, 0;
	@%p6 bra 	$L__BB0_13;
	and.b32  	%r13, %r25, 7;
	setp.lt.u32 	%p7, %r5, 8;
	@%p7 bra 	$L__BB0_7;
	add.s32 	%r34, %r43, %r3;
	mul.wide.u32 	%rd17, %r34, 4;
	add.s64 	%rd18, %rd2, %rd17;
	ld.global.f32 	%f65, [%rd18];
	add.s32 	%r35, %r43, %r4;
	mul.wide.s32 	%rd19, %r35, 4;
	add.s64 	%rd20, %rd1, %rd19;
	ld.global.f32 	%f66, [%rd20];
	fma.rn.f32 	%f67, %f65, %f66, %f110;
	cvt.u64.u32 	%rd21, %r3;
	cvt.u64.u32 	%rd22, %r43;
	add.s64 	%rd23, %rd22, %rd21;
	shl.b64 	%rd24, %rd23, 2;
	add.s64 	%rd25, %rd2, %rd24;
	ld.global.f32 	%f68, [%rd25+4];
	ld.global.f32 	%f69, [%rd20+4];
	fma.rn.f32 	%f70, %f68, %f69, %f67;
	ld.global.f32 	%f71, [%rd25+8];
	ld.global.f32 	%f72, [%rd20+8];
	fma.rn.f32 	%f73, %f71, %f72, %f70;
	ld.global.f32 	%f74, [%rd25+12];
	ld.global.f32 	%f75, [%rd20+12];
	fma.rn.f32 	%f76, %f74, %f75, %f73;
	ld.global.f32 	%f77, [%rd25+16];
	ld.global.f32 	%f78, [%rd20+16];
	fma.rn.f32 	%f79, %f77, %f78, %f76;
	ld.global.f32 	%f80, [%rd25+20];
	ld.global.f32 	%f81, [%rd20+20];
	fma.rn.f32 	%f82, %f80, %f81, %f79;
	ld.global.f32 	%f83, [%rd25+24];
	ld.global.f32 	%f84, [%rd20+24];
	fma.rn.f32 	%f85, %f83, %f84, %f82;
	ld.global.f32 	%f86, [%rd25+28];
	ld.global.f32 	%f87, [%rd20+28];
	fma.rn.f32 	%f110, %f86, %f87, %f85;
	add.s32 	%r43, %r43, 8;
$L__BB0_7:
	setp.eq.s32 	%p8, %r13, 0;
	@%p8 bra 	$L__BB0_13;
	and.b32  	%r16, %r25, 3;
	setp.lt.u32 	%p9, %r13, 4;
	@%p9 bra 	$L__BB0_10;
	add.s32 	%r36, %r43, %r3;
	mul.wide.u32 	%rd26, %r36, 4;
	add.s64 	%rd27, %rd2, %rd26;
	ld.global.f32 	%f89, [%rd27];
	add.s32 	%r37, %r43, %r4;
	mul.wide.s32 	%rd28, %r37, 4;
	add.s64 	%rd29, %rd1, %rd28;
	ld.global.f32 	%f90, [%rd29];
	fma.rn.f32 	%f91, %f89, %f90, %f110;
	cvt.u64.u32 	%rd30, %r3;
	cvt.u64.u32 	%rd31, %r43;
	add.s64 	%rd32, %rd31, %rd30;
	shl.b64 	%rd33, %rd32, 2;
	add.s64 	%rd34, %rd2, %rd33;
	ld.global.f32 	%f92, [%rd34+4];
	ld.global.f32 	%f93, [%rd29+4];
	fma.rn.f32 	%f94, %f92, %f93, %f91;
	ld.global.f32 	%f95, [%rd34+8];
	ld.global.f32 	%f96, [%rd29+8];
	fma.rn.f32 	%f97, %f95, %f96, %f94;
	ld.global.f32 	%f98, [%rd34+12];
	ld.global.f32 	%f99, [%rd29+12];
	fma.rn.f32 	%f110, %f98, %f99, %f97;
	add.s32 	%r43, %r43, 4;
$L__BB0_10:
	setp.eq.s32 	%p10, %r16, 0;
	@%p10 bra 	$L__BB0_13;
	add.s32 	%r46, %r43, %r4;
	add.s32 	%r38, %r43, %r3;
	mul.wide.u32 	%rd35, %r38, 4;
	add.s64 	%rd42, %rd2, %rd35;
	neg.s32 	%r45, %r16;
$L__BB0_12:
	.pragma "nounroll";
	mul.wide.s32 	%rd36, %r46, 4;
	add.s64 	%rd37, %rd1, %rd36;
	ld.global.f32 	%f100, [%rd42];
	ld.global.f32 	%f101, [%rd37];
	fma.rn.f32 	%f110, %f100, %f101, %f110;
	add.s32 	%r46, %r46, 1;
	add.s64 	%rd42, %rd42, 4;
	add.s32 	%r45, %r45, 1;
	setp.ne.s32 	%p11, %r45, 0;
	@%p11 bra 	$L__BB0_12;
$L__BB0_13:
	add.s32 	%r39, %r3, %r2;
	cvta.to.global.u64 	%rd38, %rd10;
	mul.wide.s32 	%rd39, %r39, 4;
	add.s64 	%rd40, %rd38, %rd39;
	st.global.f32 	[%rd40], %f110;
$L__BB0_14:
	ret;

}


// ===== COMPILED SASS (sm_100) =====

	.target	sm_100

	.elftype	@"ET_EXEC"


//--------------------- .note.nv.tkinfo           --------------------------
	.section	.note.nv.tkinfo,"",@"SHT_NOTE"
	.sectionflags	@"SHF_NOTE_NV_TKINFO"
	.tkinfo
        /*0018*/ 	.word	0x00000002
        /*0030*/ 	.string	""
        /*0030*/ 	.string	"ptxas"
        /*0030*/ 	.string	"Cuda compilation tools, release 13.0, V13.0.88"
        /*0030*/ 	.string	"Build cuda_13.0.r13.0/compiler.36424714_0"
        /*0030*/ 	.string	"-arch sm_100 -m 64 "



//--------------------- .note.nv.cuinfo           --------------------------
	.section	.note.nv.cuinfo,"",@"SHT_NOTE"
	.sectionflags	@"SHF_NOTE_NV_CUINFO"
        /*0018*/ 	.short	0x0002
        /*001a*/ 	.short	0x0064
        /*001c*/ 	.short	0x0082
	.zero		2


//--------------------- .nv.info                  --------------------------
	.section	.nv.info,"",@"SHT_CUDA_INFO"
	.align	4


	//----- nvinfo : EIATTR_REGCOUNT
	.align		4
        /*0000*/ 	.byte	0x04, 0x2f
        /*0002*/ 	.short	(.L_1 - .L_0)
	.align		4
.L_0:
        /*0004*/ 	.word	index@(_Z21calculaProdutoEscalarPfS_S_ii)
        /*0008*/ 	.word	0x0000001f


	//----- nvinfo : EIATTR_FRAME_SIZE
	.align		4
.L_1:
        /*000c*/ 	.byte	0x04, 0x11
        /*000e*/ 	.short	(.L_3 - .L_2)
	.align		4
.L_2:
        /*0010*/ 	.word	index@(_Z21calculaProdutoEscalarPfS_S_ii)
        /*0014*/ 	.word	0x00000000


	//----- nvinfo : EIATTR_MIN_STACK_SIZE
	.align		4
.L_3:
        /*0018*/ 	.byte	0x04, 0x12
        /*001a*/ 	.short	(.L_5 - .L_4)
	.align		4
.L_4:
        /*001c*/ 	.word	index@(_Z21calculaProdutoEscalarPfS_S_ii)
        /*0020*/ 	.word	0x00000000
.L_5:


//--------------------- .nv.compat                --------------------------
	.section	.nv.compat,"",@"SHT_CUDA_COMPAT_INFO"
	.align	4
        /*0000*/ 	.byte	0x02, 0x09, 0x00, 0x00, 0x02, 0x02, 0x01, 0x00, 0x02, 0x05, 0x05, 0x00, 0x03, 0x07, 0x01, 0x01
        /*0010*/ 	.byte	0x02, 0x03, 0x00, 0x00, 0x02, 0x06, 0x01, 0x00, 0x04, 0x0b, 0x08, 0x00, 0x09, 0x00, 0x00, 0x00
        /*0020*/ 	.byte	0x00, 0x00, 0x00, 0x00


//--------------------- .nv.info._Z21calculaProdutoEscalarPfS_S_ii --------------------------
	.section	.nv.info._Z21calculaProdutoEscalarPfS_S_ii,"",@"SHT_CUDA_INFO"
	.sectionflags	@""
	.align	4


	//----- nvinfo : EIATTR_CUDA_API_VERSION
	.align		4
        /*0000*/ 	.byte	0x04, 0x37
        /*0002*/ 	.short	(.L_7 - .L_6)
.L_6:
        /*0004*/ 	.word	0x00000082


	//----- nvinfo : EIATTR_KPARAM_INFO
	.align		4
.L_7:
        /*0008*/ 	.byte	0x04, 0x17
        /*000a*/ 	.short	(.L_9 - .L_8)
.L_8:
        /*000c*/ 	.word	0x00000000
        /*0010*/ 	.short	0x0004
        /*0012*/ 	.short	0x001c
        /*0014*/ 	.byte	0x00, 0xf0, 0x11, 0x00


	//----- nvinfo : EIATTR_KPARAM_INFO
	.align		4
.L_9:
        /*0018*/ 	.byte	0x04, 0x17
        /*001a*/ 	.short	(.L_11 - .L_10)
.L_10:
        /*001c*/ 	.word	0x00000000
        /*0020*/ 	.short	0x0003
        /*0022*/ 	.short	0x0018
        /*0024*/ 	.byte	0x00, 0xf0, 0x11, 0x00


	//----- nvinfo : EIATTR_KPARAM_INFO
	.align		4
.L_11:
        /*0028*/ 	.byte	0x04, 0x17
        /*002a*/ 	.short	(.L_13 - .L_12)
.L_12:
        /*002c*/ 	.word	0x00000000
        /*0030*/ 	.short	0x0002
        /*0032*/ 	.short	0x0010
        /*0034*/ 	.byte	0x00, 0xf5, 0x21, 0x00


	//----- nvinfo : EIATTR_KPARAM_INFO
	.align		4
.L_13:
        /*0038*/ 	.byte	0x04, 0x17
        /*003a*/ 	.short	(.L_15 - .L_14)
.L_14:
        /*003c*/ 	.word	0x00000000
        /*0040*/ 	.short	0x0001
        /*0042*/ 	.short	0x0008
        /*0044*/ 	.byte	0x00, 0xf5, 0x21, 0x00


	//----- nvinfo : EIATTR_KPARAM_INFO
	.align		4
.L_15:
        /*0048*/ 	.byte	0x04, 0x17
        /*004a*/ 	.short	(.L_17 - .L_16)
.L_16:
        /*004c*/ 	.word	0x00000000
        /*0050*/ 	.short	0x0000
        /*0052*/ 	.short	0x0000
        /*0054*/ 	.byte	0x00, 0xf5, 0x21, 0x00


	//----- nvinfo : EIATTR_SPARSE_MMA_MASK
	.align		4
.L_17:
        /*0058*/ 	.byte	0x03, 0x50
        /*005a*/ 	.short	0x0000


	//----- nvinfo : EIATTR_MAXREG_COUNT
	.align		4
        /*005c*/ 	.byte	0x03, 0x1b
        /*005e*/ 	.short	0x00ff


	//----- nvinfo : EIATTR_MERCURY_ISA_VERSION
	.align		4
        /*0060*/ 	.byte	0x03, 0x5f
        /*0062*/ 	.short	0x0101


	//----- nvinfo : EIATTR_VRC_CTA_INIT_COUNT
	.align		4
        /*0064*/ 	.byte	0x02, 0x4a
	.zero		1
	.zero		1


	//----- nvinfo : EIATTR_EXIT_INSTR_OFFSETS
	.align		4
        /*0068*/ 	.byte	0x04, 0x1c
        /*006a*/ 	.short	(.L_19 - .L_18)


	//   ....[0]....
.L_18:
        /*006c*/ 	.word	0x000000c0


	//   ....[1]....
        /*0070*/ 	.word	0x00000b70


	//----- nvinfo : EIATTR_CBANK_PARAM_SIZE
	.align		4
.L_19:
        /*0074*/ 	.byte	0x03, 0x19
        /*0076*/ 	.short	0x0020


	//----- nvinfo : EIATTR_PARAM_CBANK
	.align		4
        /*0078*/ 	.byte	0x04, 0x0a
        /*007a*/ 	.short	(.L_21 - .L_20)
	.align		4
.L_20:
        /*007c*/ 	.word	index@(.nv.constant0._Z21calculaProdutoEscalarPfS_S_ii)
        /*0080*/ 	.short	0x0380
        /*0082*/ 	.short	0x0020


	//----- nvinfo : EIATTR_SW_WAR
	.align		4
.L_21:
        /*0084*/ 	.byte	0x04, 0x36
        /*0086*/ 	.short	(.L_23 - .L_22)
.L_22:
        /*0088*/ 	.word	0x00000008
.L_23:


//--------------------- .nv.callgraph             --------------------------
	.section	.nv.callgraph,"",@"SHT_CUDA_CALLGRAPH"
	.align	4
	.sectionentsize	8
	.align		4
        /*0000*/ 	.word	0x00000000
	.align		4
        /*0004*/ 	.word	0xffffffff
	.align		4
        /*0008*/ 	.word	0x00000000
	.align		4
        /*000c*/ 	.word	0xfffffffe
	.align		4
        /*0010*/ 	.word	0x00000000
	.align		4
        /*0014*/ 	.word	0xfffffffd
	.align		4
        /*0018*/ 	.word	0x00000000
	.align		4
        /*001c*/ 	.word	0xfffffffc


//--------------------- .text._Z21calculaProdutoEscalarPfS_S_ii --------------------------
	.section	.text._Z21calculaProdutoEscalarPfS_S_ii,"ax",@progbits
	.align	128
        .global         _Z21calculaProdutoEscalarPfS_S_ii
        .type           _Z21calculaProdutoEscalarPfS_S_ii,@function
        .size           _Z21calculaProdutoEscalarPfS_S_ii,(.L_x_7 - _Z21calculaProdutoEscalarPfS_S_ii)
        .other          _Z21calculaProdutoEscalarPfS_S_ii,@"STO_CUDA_ENTRY STV_DEFAULT"
_Z21calculaProdutoEscalarPfS_S_ii:
.text._Z21calculaProdutoEscalarPfS_S_ii:
[----:B------:R-:W-:Y:S01]  /*0000*/  LDC R1, c[0x0][0x37c] ;  /* 0x0000df00ff017b82 */ /* 0x000fe20000000800 */
[----:B------:R-:W0:Y:S07]  /*0010*/  S2R R3, SR_TID.X ;  /* 0x0000000000037919 */ /* 0x000e2e0000002100 */
[----:B------:R-:W1:Y:S01]  /*0020*/  LDC R7, c[0x0][0x364] ;  /* 0x0000d900ff077b82 */ /* 0x000e620000000800 */
[----:B------:R-:W2:Y:S01]  /*0030*/  LDCU.64 UR12, c[0x0][0x398] ;  /* 0x00007300ff0c77ac */ /* 0x000ea20008000a00 */
[----:B------:R-:W1:Y:S06]  /*0040*/  S2R R2, SR_TID.Y ;  /* 0x0000000000027919 */ /* 0x000e6c0000002200 */
[----:B------:R-:W0:Y:S08]  /*0050*/  S2UR UR5, SR_CTAID.X ;  /* 0x00000000000579c3 */ /* 0x000e300000002500 */
[----:B------:R-:W0:Y:S08]  /*0060*/  LDC R0, c[0x0][0x360] ;  /* 0x0000d800ff007b82 */ /* 0x000e300000000800 */
[----:B------:R-:W1:Y:S01]  /*0070*/  S2UR UR4, SR_CTAID.Y ;  /* 0x00000000000479c3 */ /* 0x000e620000002600 */
[----:B0-----:R-:W-:-:S05]  /*0080*/  IMAD R0, R0, UR5, R3 ;  /* 0x0000000500007c24 */ /* 0x001fca000f8e0203 */
[----:B--2---:R-:W-:Y:S01]  /*0090*/  ISETP.GE.AND P0, PT, R0, UR13, PT ;  /* 0x0000000d00007c0c */ /* 0x004fe2000bf06270 */
[----:B-1----:R-:W-:-:S05]  /*00a0*/  IMAD R7, R7, UR4, R2 ;  /* 0x0000000407077c24 */ /* 0x002fca000f8e0202 */
[----:B------:R-:W-:-:S13]  /*00b0*/  ISETP.GE.OR P0, PT, R7, UR12, P0 ;  /* 0x0000000c07007c0c */ /* 0x000fda0008706670 */
[----:B------:R-:W-:Y:S05]  /*00c0*/  @P0 EXIT ;  /* 0x000000000000094d */ /* 0x000fea0003800000 */
[----:B------:R-:W-:Y:S01]  /*00d0*/  UISETP.GE.U32.AND UP0, UPT, UR12, 0x10, UPT ;  /* 0x000000100c00788c */ /* 0x000fe2000bf06070 */
[----:B------:R-:W-:Y:S02]  /*00e0*/  HFMA2 R15, -RZ, RZ, 0, 0 ;  /* 0x00000000ff0f7431 */ /* 0x000fe400000001ff */
[----:B------:R-:W-:Y:S01]  /*00f0*/  IMAD R7, R7, UR12, RZ ;  /* 0x0000000c07077c24 */ /* 0x000fe2000f8e02ff */
[----:B------:R-:W-:Y:S02]  /*0100*/  ULOP3.LUT UR8, UR12, 0xf, URZ, 0xc0, !UPT ;  /* 0x0000000f0c087892 */ /* 0x000fe4000f8ec0ff */
[----:B------:R-:W-:Y:S01]  /*0110*/  IMAD R6, R0, UR12, RZ ;  /* 0x0000000c00067c24 */ /* 0x000fe2000f8e02ff */
[----:B------:R-:W-:Y:S01]  /*0120*/  UMOV UR4, URZ ;  /* 0x000000ff00047c82 */ /* 0x000fe20008000000 */
[----:B------:R-:W0:Y:S01]  /*0130*/  LDCU.64 UR10, c[0x0][0x358] ;  /* 0x00006b00ff0a77ac */ /* 0x000e220008000a00 */
[----:B------:R-:W-:Y:S07]  /*0140*/  BRA.U !UP0, `(.L_x_0) ;  /* 0x0000000508107547 */ /* 0x000fee000b800000 */
[----:B------:R-:W1:Y:S01]  /*0150*/  LDC.64 R2, c[0x0][0x380] ;  /* 0x0000e000ff027b82 */ /* 0x000e620000000a00 */
[----:B------:R-:W2:Y:S01]  /*0160*/  LDCU.64 UR6, c[0x0][0x388] ;  /* 0x00007100ff0677ac */ /* 0x000ea20008000a00 */
[----:B------:R-:W-:Y:S02]  /*0170*/  MOV R15, RZ ;  /* 0x000000ff000f7202 */ /* 0x000fe40000000f00 */
[----:B------:R-:W-:Y:S01]  /*0180*/  MOV R8, R6 ;  /* 0x0000000600087202 */ /* 0x000fe20000000f00 */
[----:B------:R-:W-:-:S04]  /*0190*/  ULOP3.LUT UR4, UR12, 0x7ffffff0, URZ, 0xc0, !UPT ;  /* 0x7ffffff00c047892 */ /* 0x000fc8000f8ec0ff */
[----:B------:R-:W-:Y:S02]  /*01a0*/  UIADD3 UR9, UPT, UPT, -UR4, URZ, URZ ;  /* 0x000000ff04097290 */ /* 0x000fe4000fffe1ff */
[----:B--2---:R-:W-:-:S04]  /*01b0*/  UIADD3 UR5, UP0, UPT, UR6, 0x20, URZ ;  /* 0x0000002006057890 */ /* 0x004fc8000ff1e0ff */
[----:B------:R-:W-:Y:S01]  /*01c0*/  UIADD3.X UR6, UPT, UPT, URZ, UR7, URZ, UP0, !UPT ;  /* 0x00000007ff067290 */ /* 0x000fe200087fe4ff */
[----:B-1----:R-:W-:-:S03]  /*01d0*/  IMAD.WIDE.U32 R2, R7, 0x4, R2 ;  /* 0x0000000407027825 */ /* 0x002fc600078e0002 */
[----:B------:R-:W-:-:S04]  /*01e0*/  IADD3 R4, P0, PT, R2, 0x20, RZ ;  /* 0x0000002002047810 */ /* 0x000fc80007f1e0ff */
[----:B------:R-:W-:-:S09]  /*01f0*/  IADD3.X R5, PT, PT, RZ, R3, RZ, P0, !PT ;  /* 0x00000003ff057210 */ /* 0x000fd200007fe4ff */
.L_x_1:
[----:B------:R-:W-:Y:S01]  /*0200*/  MOV R2, UR5 ;  /* 0x0000000500027c02 */ /* 0x000fe20008000f00 */
[----:B0-----:R-:W2:Y:S01]  /*0210*/  LDG.E R16, desc[UR10][R4.64+-0x20] ;  /* 0xffffe00a04107981 */ /* 0x001ea2000c1e1900 */
[----:B------:R-:W-:-:S03]  /*0220*/  MOV R3, UR6 ;  /* 0x0000000600037c02 */ /* 0x000fc60008000f00 */
[----:B------:R-:W3:Y:S01]  /*0230*/  LDG.E R18, desc[UR10][R4.64+-0x1c] ;  /* 0xffffe40a04127981 */ /* 0x000ee2000c1e1900 */
[----:B------:R-:W-:-:S03]  /*0240*/  IMAD.WIDE R2, R8, 0x4, R2 ;  /* 0x0000000408027825 */ /* 0x000fc600078e0202 */
[----:B------:R-:W4:Y:S04]  /*0250*/  LDG.E R19, desc[UR10][R4.64+-0x18] ;  /* 0xffffe80a04137981 */ /* 0x000f28000c1e1900 */
[----:B------:R-:W2:Y:S04]  /*0260*/  LDG.E R17, desc[UR10][R2.64+-0x20] ;  /* 0xffffe00a02117981 */ /* 0x000ea8000c1e1900 */
[----:B------:R-:W3:Y:S04]  /*0270*/  LDG.E R25, desc[UR10][R2.64+-0x1c] ;  /* 0xffffe40a02197981 */ /* 0x000ee8000c1e1900 */
[----:B------:R-:W4:Y:S04]  /*0280*/  LDG.E R20, desc[UR10][R2.64+-0x18] ;  /* 0xffffe80a02147981 */ /* 0x000f28000c1e1900 */
[----:B------:R-:W5:Y:S04]  /*0290*/  LDG.E R22, desc[UR10][R4.64+-0x14] ;  /* 0xffffec0a04167981 */ /* 0x000f68000c1e1900 */
        /* <DEDUP_REMOVED lines=8> */
[----:B------:R-:W5:Y:S01]  /*0320*/  LDG.E R14, desc[UR10][R2.64+-0x4] ;  /* 0xfffffc0a020e7981 */ /* 0x000f62000c1e1900 */
[----:B--2---:R-:W-:-:S03]  /*0330*/  FFMA R17, R16, R17, R15 ;  /* 0x0000001110117223 */ /* 0x004fc6000000000f */
[----:B------:R-:W2:Y:S04]  /*0340*/  LDG.E R15, desc[UR10][R4.64] ;  /* 0x0000000a040f7981 */ /* 0x000ea8000c1e1900 */
[----:B------:R-:W2:Y:S01]  /*0350*/  LDG.E R16, desc[UR10][R2.64] ;  /* 0x0000000a02107981 */ /* 0x000ea2000c1e1900 */
[----:B---3--:R-:W-:-:S03]  /*0360*/  FFMA R26, R18, R25, R17 ;  /* 0x00000019121a7223 */ /* 0x008fc60000000011 */
[----:B------:R-:W3:Y:S01]  /*0370*/  LDG.E R17, desc[UR10][R4.64+0x4] ;  /* 0x0000040a04117981 */ /* 0x000ee2000c1e1900 */
[----:B----4-:R-:W-:-:S03]  /*0380*/  FFMA R25, R19, R20, R26 ;  /* 0x0000001413197223 */ /* 0x010fc6000000001a */
[----:B------:R-:W3:Y:S04]  /*0390*/  LDG.E R18, desc[UR10][R2.64+0x4] ;  /* 0x0000040a02127981 */ /* 0x000ee8000c1e1900 */
[----:B------:R-:W4:Y:S01]  /*03a0*/  LDG.E R19, desc[UR10][R4.64+0x8] ;  /* 0x0000080a04137981 */ /* 0x000f22000c1e1900 */
[----:B-----5:R-:W-:-:S03]  /*03b0*/  FFMA R26, R22, R21, R25 ;  /* 0x00000015161a7223 */ /* 0x020fc60000000019 */
[----:B------:R-:W4:Y:S04]  /*03c0*/  LDG.E R20, desc[UR10][R2.64+0x8] ;  /* 0x0000080a02147981 */ /* 0x000f28000c1e1900 */
[----:B------:R-:W5:Y:S01]  /*03d0*/  LDG.E R21, desc[UR10][R4.64+0xc] ;  /* 0x00000c0a04157981 */ /* 0x000f62000c1e1900 */
[----:B------:R-:W-:-:S03]  /*03e0*/  FFMA R26, R23, R24, R26 ;  /* 0x00000018171a7223 */ /* 0x000fc6000000001a */
[----:B------:R-:W5:Y:S04]  /*03f0*/  LDG.E R22, desc[UR10][R2.64+0xc] ;  /* 0x00000c0a02167981 */ /* 0x000f68000c1e1900 */
[----:B------:R-:W5:Y:S01]  /*0400*/  LDG.E R23, desc[UR10][R4.64+0x10] ;  /* 0x0000100a04177981 */ /* 0x000f62000c1e1900 */
[----:B------:R-:W-:-:S03]  /*0410*/  FFMA R26, R9, R10, R26 ;  /* 0x0000000a091a7223 */ /* 0x000fc6000000001a */
[----:B------:R-:W5:Y:S04]  /*0420*/  LDG.E R24, desc[UR10][R2.64+0x10] ;  /* 0x0000100a02187981 */ /* 0x000f68000c1e1900 */
[----:B------:R-:W5:Y:S01]  /*0430*/  LDG.E R9, desc[UR10][R4.64+0x14] ;  /* 0x0000140a04097981 */ /* 0x000f62000c1e1900 */
[----:B------:R-:W-:-:S03]  /*0440*/  FFMA R28, R11, R12, R26 ;  /* 0x0000000c0b1c7223 */ /* 0x000fc6000000001a */
[----:B------:R-:W5:Y:S04]  /*0450*/  LDG.E R10, desc[UR10][R2.64+0x14] ;  /* 0x0000140a020a7981 */ /* 0x000f68000c1e1900 */
[----:B------:R-:W5:Y:S04]  /*0460*/  LDG.E R12, desc[UR10][R4.64+0x18] ;  /* 0x0000180a040c7981 */ /* 0x000f68000c1e1900 */
[----:B------:R-:W5:Y:S04]  /*0470*/  LDG.E R11, desc[UR10][R2.64+0x18] ;  /* 0x0000180a020b7981 */ /* 0x000f68000c1e1900 */
[----:B------:R-:W5:Y:S04]  /*0480*/  LDG.E R26, desc[UR10][R2.64+0x1c] ;  /* 0x00001c0a021a7981 */ /* 0x000f68000c1e1900 */
[----:B------:R0:W5:Y:S01]  /*0490*/  LDG.E R25, desc[UR10][R4.64+0x1c] ;  /* 0x00001c0a04197981 */ /* 0x000162000c1e1900 */
[----:B------:R-:W-:Y:S01]  /*04a0*/  FFMA R14, R13, R14, R28 ;  /* 0x0000000e0d0e7223 */ /* 0x000fe2000000001c */
[----:B------:R-:W-:-:S04]  /*04b0*/  UIADD3 UR9, UPT, UPT, UR9, 0x10, URZ ;  /* 0x0000001009097890 */ /* 0x000fc8000fffe0ff */
[----:B------:R-:W-:Y:S01]  /*04c0*/  UISETP.NE.AND UP0, UPT, UR9, URZ, UPT ;  /* 0x000000ff0900728c */ /* 0x000fe2000bf05270 */
[----:B0-----:R-:W-:Y:S02]  /*04d0*/  IADD3 R4, P0, PT, R4, 0x40, RZ ;  /* 0x0000004004047810 */ /* 0x001fe40007f1e0ff */
[----:B------:R-:W-:Y:S02]  /*04e0*/  IADD3 R8, PT, PT, R8, 0x10, RZ ;  /* 0x0000001008087810 */ /* 0x000fe40007ffe0ff */
[----:B------:R-:W-:Y:S01]  /*04f0*/  IADD3.X R5, PT, PT, RZ, R5, RZ, P0, !PT ;  /* 0x00000005ff057210 */ /* 0x000fe200007fe4ff */
[----:B--2---:R-:W-:-:S04]  /*0500*/  FFMA R14, R15, R16, R14 ;  /* 0x000000100f0e7223 */ /* 0x004fc8000000000e */
[----:B---3--:R-:W-:-:S04]  /*0510*/  FFMA R14, R17, R18, R14 ;  /* 0x00000012110e7223 */ /* 0x008fc8000000000e */
[----:B----4-:R-:W-:-:S04]  /*0520*/  FFMA R14, R19, R20, R14 ;  /* 0x00000014130e7223 */ /* 0x010fc8000000000e */
[----:B-----5:R-:W-:-:S04]  /*0530*/  FFMA R14, R21, R22, R14 ;  /* 0x00000016150e7223 */ /* 0x020fc8000000000e */
[----:B------:R-:W-:-:S04]  /*0540*/  FFMA R14, R23, R24, R14 ;  /* 0x00000018170e7223 */ /* 0x000fc8000000000e */
[----:B------:R-:W-:-:S04]  /*0550*/  FFMA R9, R9, R10, R14 ;  /* 0x0000000a09097223 */ /* 0x000fc8000000000e */
[----:B------:R-:W-:-:S04]  /*0560*/  FFMA R12, R12, R11, R9 ;  /* 0x0000000b0c0c7223 */ /* 0x000fc80000000009 */
[----:B------:R-:W-:Y:S01]  /*0570*/  FFMA R15, R25, R26, R12 ;  /* 0x0000001a190f7223 */ /* 0x000fe2000000000c */
[----:B------:R-:W-:Y:S06]  /*0580*/  BRA.U UP0, `(.L_x_1) ;  /* 0xfffffffd001c7547 */ /* 0x000fec000b83ffff */
.L_x_0:
[----:B------:R-:W-:-:S09]  /*0590*/  UISETP.NE.AND UP0, UPT, UR8, URZ, UPT ;  /* 0x000000ff0800728c */ /* 0x000fd2000bf05270 */
[----:B------:R-:W-:Y:S05]  /*05a0*/  BRA.U !UP0, `(.L_x_2) ;  /* 0x0000000508607547 */ /* 0x000fea000b800000 */
[----:B------:R-:W-:Y:S02]  /*05b0*/  UISETP.GE.U32.AND UP0, UPT, UR8, 0x8, UPT ;  /* 0x000000080800788c */ /* 0x000fe4000bf06070 */
[----:B------:R-:W-:-:S04]  /*05c0*/  ULOP3.LUT UR6, UR12, 0x7, URZ, 0xc0, !UPT ;  /* 0x000000070c067892 */ /* 0x000fc8000f8ec0ff */
[----:B------:R-:W-:-:S03]  /*05d0*/  UISETP.NE.AND UP1, UPT, UR6, URZ, UPT ;  /* 0x000000ff0600728c */ /* 0x000fc6000bf25270 */
[----:B------:R-:W-:Y:S08]  /*05e0*/  BRA.U !UP0, `(.L_x_3) ;  /* 0x0000000108907547 */ /* 0x000ff0000b800000 */
[----:B------:R-:W1:Y:S01]  /*05f0*/  LDC.64 R8, c[0x0][0x380] ;  /* 0x0000e000ff087b82 */ /* 0x000e620000000a00 */
[----:B------:R-:W2:Y:S01]  /*0600*/  LDCU.64 UR8, c[0x0][0x380] ;  /* 0x00007000ff0877ac */ /* 0x000ea20008000a00 */
[C---:B------:R-:W-:Y:S02]  /*0610*/  IADD3 R3, PT, PT, R7.reuse, UR4, RZ ;  /* 0x0000000407037c10 */ /* 0x040fe4000fffe0ff */
[----:B------:R-:W-:Y:S02]  /*0620*/  IADD3 R10, P0, PT, R7, UR4, RZ ;  /* 0x00000004070a7c10 */ /* 0x000fe4000ff1e0ff */
[----:B------:R-:W-:Y:S02]  /*0630*/  IADD3 R11, PT, PT, R6, UR4, RZ ;  /* 0x00000004060b7c10 */ /* 0x000fe4000fffe0ff */
[----:B------:R-:W3:Y:S01]  /*0640*/  LDC.64 R4, c[0x0][0x388] ;  /* 0x0000e200ff047b82 */ /* 0x000ee20000000a00 */
[----:B-1----:R-:W-:Y:S01]  /*0650*/  IMAD.WIDE.U32 R8, R3, 0x4, R8 ;  /* 0x0000000403087825 */ /* 0x002fe200078e0008 */
[----:B------:R-:W-:-:S02]  /*0660*/  IADD3.X R3, PT, PT, RZ, RZ, RZ, P0, !PT ;  /* 0x000000ffff037210 */ /* 0x000fc400007fe4ff */
[----:B--2---:R-:W-:-:S04]  /*0670*/  LEA R2, P0, R10, UR8, 0x2 ;  /* 0x000000080a027c11 */ /* 0x004fc8000f8010ff */
[----:B------:R-:W-:Y:S01]  /*0680*/  LEA.HI.X R3, R10, UR9, R3, 0x2, P0 ;  /* 0x000000090a037c11 */ /* 0x000fe200080f1403 */
[----:B---3--:R-:W-:Y:S01]  /*0690*/  IMAD.WIDE R4, R11, 0x4, R4 ;  /* 0x000000040b047825 */ /* 0x008fe200078e0204 */
[----:B0-----:R-:W2:Y:S04]  /*06a0*/  LDG.E R10, desc[UR10][R8.64] ;  /* 0x0000000a080a7981 */ /* 0x001ea8000c1e1900 */
[----:B------:R-:W2:Y:S04]  /*06b0*/  LDG.E R11, desc[UR10][R4.64] ;  /* 0x0000000a040b7981 */ /* 0x000ea8000c1e1900 */
[----:B------:R-:W3:Y:S04]  /*06c0*/  LDG.E R12, desc[UR10][R4.64+0x4] ;  /* 0x0000040a040c7981 */ /* 0x000ee8000c1e1900 */
[----:B------:R-:W3:Y:S04]  /*06d0*/  LDG.E R13, desc[UR10][R2.64+0x4] ;  /* 0x0000040a020d7981 */ /* 0x000ee8000c1e1900 */
[----:B------:R-:W4:Y:S04]  /*06e0*/  LDG.E R14, desc[UR10][R4.64+0x8] ;  /* 0x0000080a040e7981 */ /* 0x000f28000c1e1900 */
        /* <DEDUP_REMOVED lines=11> */
[----:B------:R-:W-:Y:S01]  /*07a0*/  UIADD3 UR4, UPT, UPT, UR4, 0x8, URZ ;  /* 0x0000000804047890 */ /* 0x000fe2000fffe0ff */
[----:B--2---:R-:W-:-:S04]  /*07b0*/  FFMA R10, R10, R11, R15 ;  /* 0x0000000b0a0a7223 */ /* 0x004fc8000000000f */
[----:B---3--:R-:W-:-:S04]  /*07c0*/  FFMA R10, R13, R12, R10 ;  /* 0x0000000c0d0a7223 */ /* 0x008fc8000000000a */
[----:B----4-:R-:W-:-:S04]  /*07d0*/  FFMA R10, R17, R14, R10 ;  /* 0x0000000e110a7223 */ /* 0x010fc8000000000a */
[----:B-----5:R-:W-:-:S04]  /*07e0*/  FFMA R10, R19, R16, R10 ;  /* 0x00000010130a7223 */ /* 0x020fc8000000000a */
[----:B------:R-:W-:-:S04]  /*07f0*/  FFMA R10, R21, R18, R10 ;  /* 0x00000012150a7223 */ /* 0x000fc8000000000a */
[----:B------:R-:W-:-:S04]  /*0800*/  FFMA R23, R23, R20, R10 ;  /* 0x0000001417177223 */ /* 0x000fc8000000000a */
[----:B------:R-:W-:-:S04]  /*0810*/  FFMA R8, R8, R9, R23 ;  /* 0x0000000908087223 */ /* 0x000fc80000000017 */
[----:B------:R-:W-:-:S07]  /*0820*/  FFMA R15, R25, R22, R8 ;  /* 0x00000016190f7223 */ /* 0x000fce0000000008 */
.L_x_3:
        /* <DEDUP_REMOVED lines=13> */
[----:B--2---:R-:W-:-:S03]  /*0900*/  LEA R2, P0, R10, UR6, 0x2 ;  /* 0x000000060a027c11 */ /* 0x004fc6000f8010ff */
[----:B0-----:R-:W2:Y:S01]  /*0910*/  LDG.E R8, desc[UR10][R8.64] ;  /* 0x0000000a08087981 */ /* 0x001ea2000c1e1900 */
[----:B------:R-:W-:Y:S01]  /*0920*/  LEA.HI.X R3, R10, UR7, R3, 0x2, P0 ;  /* 0x000000070a037c11 */ /* 0x000fe200080f1403 */
[----:B---3--:R-:W-:-:S04]  /*0930*/  IMAD.WIDE R4, R11, 0x4, R4 ;  /* 0x000000040b047825 */ /* 0x008fc800078e0204 */
[----:B------:R-:W3:Y:S04]  /*0940*/  LDG.E R11, desc[UR10][R2.64+0x4] ;  /* 0x0000040a020b7981 */ /* 0x000ee8000c1e1900 */
[----:B------:R-:W2:Y:S04]  /*0950*/  LDG.E R10, desc[UR10][R4.64] ;  /* 0x0000000a040a7981 */ /* 0x000ea8000c1e1900 */
[----:B------:R-:W3:Y:S04]  /*0960*/  LDG.E R12, desc[UR10][R4.64+0x4] ;  /* 0x0000040a040c7981 */ /* 0x000ee8000c1e1900 */
[----:B------:R-:W4:Y:S04]  /*0970*/  LDG.E R14, desc[UR10][R4.64+0x8] ;  /* 0x0000080a040e7981 */ /* 0x000f28000c1e1900 */
[----:B------:R-:W4:Y:S04]  /*0980*/  LDG.E R13, desc[UR10][R2.64+0x8] ;  /* 0x0000080a020d7981 */ /* 0x000f28000c1e1900 */
[----:B------:R-:W5:Y:S04]  /*0990*/  LDG.E R17, desc[UR10][R2.64+0xc] ;  /* 0x00000c0a02117981 */ /* 0x000f68000c1e1900 */
[----:B------:R-:W5:Y:S01]  /*09a0*/  LDG.E R16, desc[UR10][R4.64+0xc] ;  /* 0x00000c0a04107981 */ /* 0x000f62000c1e1900 */
[----:B------:R-:W-:Y:S01]  /*09b0*/  UIADD3 UR4, UPT, UPT, UR4, 0x4, URZ ;  /* 0x0000000404047890 */ /* 0x000fe2000fffe0ff */
[----:B--2---:R-:W-:-:S04]  /*09c0*/  FFMA R10, R8, R10, R15 ;  /* 0x0000000a080a7223 */ /* 0x004fc8000000000f */
[----:B---3--:R-:W-:-:S04]  /*09d0*/  FFMA R10, R11, R12, R10 ;  /* 0x0000000c0b0a7223 */ /* 0x008fc8000000000a */
[----:B----4-:R-:W-:-:S04]  /*09e0*/  FFMA R10, R13, R14, R10 ;  /* 0x0000000e0d0a7223 */ /* 0x010fc8000000000a */
[----:B-----5:R-:W-:-:S07]  /*09f0*/  FFMA R15, R17, R16, R10 ;  /* 0x00000010110f7223 */ /* 0x020fce000000000a */
.L_x_4:
[----:B------:R-:W-:Y:S05]  /*0a00*/  BRA.U !UP1, `(.L_x_2) ;  /* 0x0000000109487547 */ /* 0x000fea000b800000 */
[----:B------:R-:W1:Y:S01]  /*0a10*/  LDC.64 R4, c[0x0][0x380] ;  /* 0x0000e000ff047b82 */ /* 0x000e620000000a00 */
[----:B------:R-:W-:Y:S01]  /*0a20*/  IADD3 R9, PT, PT, R7, UR4, RZ ;  /* 0x0000000407097c10 */ /* 0x000fe2000fffe0ff */
[----:B------:R-:W-:Y:S01]  /*0a30*/  UIADD3 UR5, UPT, UPT, -UR5, URZ, URZ ;  /* 0x000000ff05057290 */ /* 0x000fe2000fffe1ff */
[----:B------:R-:W-:-:S05]  /*0a40*/  IADD3 R11, PT, PT, R6, UR4, RZ ;  /* 0x00000004060b7c10 */ /* 0x000fca000fffe0ff */
[----:B------:R-:W2:Y:S01]  /*0a50*/  LDC.64 R2, c[0x0][0x388] ;  /* 0x0000e200ff027b82 */ /* 0x000ea20000000a00 */
[----:B-1----:R-:W-:-:S03]  /*0a60*/  IMAD.WIDE.U32 R4, R9, 0x4, R4 ;  /* 0x0000000409047825 */ /* 0x002fc600078e0004 */
[----:B------:R-:W-:Y:S02]  /*0a70*/  MOV R8, R4 ;  /* 0x0000000400087202 */ /* 0x000fe40000000f00 */
[----:B------:R-:W-:-:S07]  /*0a80*/  MOV R9, R5 ;  /* 0x0000000500097202 */ /* 0x000fce0000000f00 */
.L_x_5:
[----:B--2---:R-:W-:Y:S01]  /*0a90*/  IMAD.WIDE R4, R11, 0x4, R2 ;  /* 0x000000040b047825 */ /* 0x004fe200078e0202 */
[----:B0-----:R0:W2:Y:S05]  /*0aa0*/  LDG.E R6, desc[UR10][R8.64] ;  /* 0x0000000a08067981 */ /* 0x0010aa000c1e1900 */
[----:B------:R-:W2:Y:S01]  /*0ab0*/  LDG.E R4, desc[UR10][R4.64] ;  /* 0x0000000a04047981 */ /* 0x000ea2000c1e1900 */
[----:B------:R-:W-:-:S04]  /*0ac0*/  UIADD3 UR5, UPT, UPT, UR5, 0x1, URZ ;  /* 0x0000000105057890 */ /* 0x000fc8000fffe0ff */
[----:B------:R-:W-:Y:S01]  /*0ad0*/  UISETP.NE.AND UP0, UPT, UR5, URZ, UPT ;  /* 0x000000ff0500728c */ /* 0x000fe2000bf05270 */
[----:B0-----:R-:W-:Y:S02]  /*0ae0*/  IADD3 R8, P0, PT, R8, 0x4, RZ ;  /* 0x0000000408087810 */ /* 0x001fe40007f1e0ff */
[----:B------:R-:W-:Y:S02]  /*0af0*/  IADD3 R11, PT, PT, R11, 0x1, RZ ;  /* 0x000000010b0b7810 */ /* 0x000fe40007ffe0ff */
[----:B------:R-:W-:Y:S01]  /*0b00*/  IADD3.X R9, PT, PT, RZ, R9, RZ, P0, !PT ;  /* 0x00000009ff097210 */ /* 0x000fe200007fe4ff */
[----:B--2---:R-:W-:-:S03]  /*0b10*/  FFMA R15, R6, R4, R15 ;  /* 0x00000004060f7223 */ /* 0x004fc6000000000f */
[----:B------:R-:W-:Y:S05]  /*0b20*/  BRA.U UP0, `(.L_x_5) ;  /* 0xfffffffd00d87547 */ /* 0x000fea000b83ffff */
.L_x_2:
[----:B------:R-:W1:Y:S01]  /*0b30*/  LDC.64 R2, c[0x0][0x390] ;  /* 0x0000e400ff027b82 */ /* 0x000e620000000a00 */
[----:B------:R-:W-:-:S05]  /*0b40*/  IADD3 R7, PT, PT, R0, R7, RZ ;  /* 0x0000000700077210 */ /* 0x000fca0007ffe0ff */
[----:B-1----:R-:W-:-:S05]  /*0b50*/  IMAD.WIDE R2, R7, 0x4, R2 ;  /* 0x0000000407027825 */ /* 0x002fca00078e0202 */
[----:B0-----:R-:W-:Y:S01]  /*0b60*/  STG.E desc[UR10][R2.64], R15 ;  /* 0x0000000f02007986 */ /* 0x001fe2000c10190a */
[----:B------:R-:W-:Y:S05]  /*0b70*/  EXIT ;  /* 0x000000000000794d */ /* 0x000fea0003800000 */
.L_x_6:
[----:B------:R-:W-:-:S00]  /*0b80*/  BRA `(.L_x_6) ;  /* 0xfffffffc00fc7947 */ /* 0x000fc0000383ffff */
[----:B------:R-:W-:-:S00]  /*0b90*/  NOP ;  /* 0x0000000000007918 */ /* 0x000fc00000000000 */
        /* <DEDUP_REMOVED lines=14> */
.L_x_7:


//--------------------- .nv.shared.reserved.0     --------------------------
	.section	.nv.shared.reserved.0,"aw",@nobits
	.weak		__nv_reservedSMEM_offset_0_alias
	.size		__nv_reservedSMEM_offset_0_alias, 0, 64
	.other		__nv_reservedSMEM_offset_0_alias,@"STO_CUDA_RESERVED_SHARED STV_DEFAULT"
__nv_reservedSMEM_offset_0_alias:
	.zero		0
	.zero		64


//--------------------- .nv.constant0._Z21calculaProdutoEscalarPfS_S_ii --------------------------
	.section	.nv.constant0._Z21calculaProdutoEscalarPfS_S_ii,"a",@progbits
	.sectionflags	@""
	.align	4
.nv.constant0._Z21calculaProdutoEscalarPfS_S_ii:
	.zero		928


//--------------------- SYMBOLS --------------------------

	.type		.nv.reservedSmem.offset0,@object
	.size		.nv.reservedSmem.offset0,0x4
